//
// Generated by NVIDIA NVVM Compiler
//
// Compiler Build ID: CL-36424714
// Cuda compilation tools, release 13.0, V13.0.88
// Based on NVVM 20.0.0
//

.version 9.0
.target sm_100
.address_size 64

	// .globl	_Z16bubbleSortKernelPii

.visible .entry _Z16bubbleSortKernelPii(
	.param .u64 .ptr .align 1 _Z16bubbleSortKernelPii_param_0,
	.param .u32 _Z16bubbleSortKernelPii_param_1
)
{
	.reg .pred 	%p<16>;
	.reg .b32 	%r<41>;
	.reg .b64 	%rd<5>;

	ld.param.u64 	%rd2, [_Z16bubbleSortKernelPii_param_0];
	ld.param.u32 	%r28, [_Z16bubbleSortKernelPii_param_1];
	mov.u32 	%r29, %tid.x;
	mov.u32 	%r30, %ctaid.x;
	mov.u32 	%r31, %ntid.x;
	mad.lo.s32 	%r1, %r30, %r31, %r29;
	add.s32 	%r2, %r28, -1;
	setp.lt.s32 	%p1, %r28, 2;
	@%p1 bra 	$L__BB0_22;
	cvta.to.global.u64 	%rd3, %rd2;
	mul.wide.s32 	%rd4, %r1, 4;
	add.s64 	%rd1, %rd3, %rd4;
	add.s32 	%r37, %r28, -2;
	and.b32  	%r4, %r2, 3;
	setp.lt.u32 	%p2, %r37, 3;
	mov.b32 	%r38, 0;
	@%p2 bra 	$L__BB0_16;
	and.b32  	%r38, %r2, -4;
	neg.s32 	%r36, %r38;
$L__BB0_3:
	add.s32 	%r33, %r37, 1;
	setp.ge.s32 	%p3, %r1, %r33;
	@%p3 bra 	$L__BB0_6;
	ld.global.u32 	%r9, [%rd1];
	ld.global.u32 	%r10, [%rd1+4];
	setp.le.s32 	%p4, %r9, %r10;
	@%p4 bra 	$L__BB0_6;
	st.global.u32 	[%rd1], %r10;
	st.global.u32 	[%rd1+4], %r9;
$L__BB0_6:
	bar.sync 	0;
	setp.ge.s32 	%p5, %r1, %r37;
	@%p5 bra 	$L__BB0_9;
	ld.global.u32 	%r11, [%rd1];
	ld.global.u32 	%r12, [%rd1+4];
	setp.le.s32 	%p6, %r11, %r12;
	@%p6 bra 	$L__BB0_9;
	st.global.u32 	[%rd1], %r12;
	st.global.u32 	[%rd1+4], %r11;
$L__BB0_9:
	bar.sync 	0;
	add.s32 	%r34, %r37, -1;
	setp.ge.s32 	%p7, %r1, %r34;
	@%p7 bra 	$L__BB0_12;
	ld.global.u32 	%r13, [%rd1];
	ld.global.u32 	%r14, [%rd1+4];
	setp.le.s32 	%p8, %r13, %r14;
	@%p8 bra 	$L__BB0_12;
	st.global.u32 	[%rd1], %r14;
	st.global.u32 	[%rd1+4], %r13;
$L__BB0_12:
	bar.sync 	0;
	add.s32 	%r35, %r37, -2;
	setp.ge.s32 	%p9, %r1, %r35;
	@%p9 bra 	$L__BB0_15;
	ld.global.u32 	%r15, [%rd1];
	ld.global.u32 	%r16, [%rd1+4];
	setp.le.s32 	%p10, %r15, %r16;
	@%p10 bra 	$L__BB0_15;
	st.global.u32 	[%rd1], %r16;
	st.global.u32 	[%rd1+4], %r15;
$L__BB0_15:
	bar.sync 	0;
	add.s32 	%r37, %r37, -4;
	add.s32 	%r36, %r36, 4;
	setp.ne.s32 	%p11, %r36, 0;
	@%p11 bra 	$L__BB0_3;
$L__BB0_16:
	setp.eq.s32 	%p12, %r4, 0;
	@%p12 bra 	$L__BB0_22;
	sub.s32 	%r40, %r28, %r38;
	neg.s32 	%r39, %r4;
$L__BB0_18:
	.pragma "nounroll";
	add.s32 	%r40, %r40, -1;
	setp.ge.s32 	%p13, %r1, %r40;
	@%p13 bra 	$L__BB0_21;
	ld.global.u32 	%r25, [%rd1];
	ld.global.u32 	%r26, [%rd1+4];
	setp.le.s32 	%p14, %r25, %r26;
	@%p14 bra 	$L__BB0_21;
	st.global.u32 	[%rd1], %r26;
	st.global.u32 	[%rd1+4], %r25;
$L__BB0_21:
	bar.sync 	0;
	add.s32 	%r39, %r39, 1;
	setp.ne.s32 	%p15, %r39, 0;
	@%p15 bra 	$L__BB0_18;
$L__BB0_22:
	ret;

}


// ===== COMPILED SASS (sm_100) =====

	.target	sm_100

	.elftype	@"ET_EXEC"


//--------------------- .note.nv.tkinfo           --------------------------
	.section	.note.nv.tkinfo,"",@"SHT_NOTE"
	.sectionflags	@"SHF_NOTE_NV_TKINFO"
	.tkinfo
        /*0018*/ 	.word	0x00000002
        /*0030*/ 	.string	""
        /*0030*/ 	.string	"ptxas"
        /*0030*/ 	.string	"Cuda compilation tools, release 13.0, V13.0.88"
        /*0030*/ 	.string	"Build cuda_13.0.r13.0/compiler.36424714_0"
        /*0030*/ 	.string	"-arch sm_100 -m 64 "



//--------------------- .note.nv.cuinfo           --------------------------
	.section	.note.nv.cuinfo,"",@"SHT_NOTE"
	.sectionflags	@"SHF_NOTE_NV_CUINFO"
        /*0018*/ 	.short	0x0002
        /*001a*/ 	.short	0x0064
        /*001c*/ 	.short	0x0082
	.zero		2


//--------------------- .nv.info                  --------------------------
	.section	.nv.info,"",@"SHT_CUDA_INFO"
	.align	4


	//----- nvinfo : EIATTR_REGCOUNT
	.align		4
        /*0000*/ 	.byte	0x04, 0x2f
        /*0002*/ 	.short	(.L_1 - .L_0)
	.align		4
.L_0:
        /*0004*/ 	.word	index@(_Z16bubbleSortKernelPii)
        /*0008*/ 	.word	0x0000000d


	//----- nvinfo : EIATTR_FRAME_SIZE
	.align		4
.L_1:
        /*000c*/ 	.byte	0x04, 0x11
        /*000e*/ 	.short	(.L_3 - .L_2)
	.align		4
.L_2:
        /*0010*/ 	.word	index@(_Z16bubbleSortKernelPii)
        /*0014*/ 	.word	0x00000000


	//----- nvinfo : EIATTR_MIN_STACK_SIZE
	.align		4
.L_3:
        /*0018*/ 	.byte	0x04, 0x12
        /*001a*/ 	.short	(.L_5 - .L_4)
	.align		4
.L_4:
        /*001c*/ 	.word	index@(_Z16bubbleSortKernelPii)
        /*0020*/ 	.word	0x00000000
.L_5:


//--------------------- .nv.compat                --------------------------
	.section	.nv.compat,"",@"SHT_CUDA_COMPAT_INFO"
	.align	4
        /*0000*/ 	.byte	0x02, 0x09, 0x00, 0x00, 0x02, 0x02, 0x01, 0x00, 0x02, 0x05, 0x05, 0x00, 0x03, 0x07, 0x01, 0x01
        /*0010*/ 	.byte	0x02, 0x03, 0x00, 0x00, 0x02, 0x06, 0x01, 0x00, 0x04, 0x0b, 0x08, 0x00, 0x09, 0x00, 0x00, 0x00
        /*0020*/ 	.byte	0x00, 0x00, 0x00, 0x00


//--------------------- .nv.info._Z16bubbleSortKernelPii --------------------------
	.section	.nv.info._Z16bubbleSortKernelPii,"",@"SHT_CUDA_INFO"
	.sectionflags	@""
	.align	4


	//----- nvinfo : EIATTR_CUDA_API_VERSION
	.align		4
        /*0000*/ 	.byte	0x04, 0x37
        /*0002*/ 	.short	(.L_7 - .L_6)
.L_6:
        /*0004*/ 	.word	0x00000082


	//----- nvinfo : EIATTR_KPARAM_INFO
	.align		4
.L_7:
        /*0008*/ 	.byte	0x04, 0x17
        /*000a*/ 	.short	(.L_9 - .L_8)
.L_8:
        /*000c*/ 	.word	0x00000000
        /*0010*/ 	.short	0x0001
        /*0012*/ 	.short	0x0008
        /*0014*/ 	.byte	0x00, 0xf0, 0x11, 0x00


	//----- nvinfo : EIATTR_KPARAM_INFO
	.align		4
.L_9:
        /*0018*/ 	.byte	0x04, 0x17
        /*001a*/ 	.short	(.L_11 - .L_10)
.L_10:
        /*001c*/ 	.word	0x00000000
        /*0020*/ 	.short	0x0000
        /*0022*/ 	.short	0x0000
        /*0024*/ 	.byte	0x00, 0xf5, 0x21, 0x00


	//----- nvinfo : EIATTR_SPARSE_MMA_MASK
	.align		4
.L_11:
        /*0028*/ 	.byte	0x03, 0x50
        /*002a*/ 	.short	0x0000


	//----- nvinfo : EIATTR_MAXREG_COUNT
	.align		4
        /*002c*/ 	.byte	0x03, 0x1b
        /*002e*/ 	.short	0x00ff


	//----- nvinfo : EIATTR_NUM_BARRIERS
	.align		4
        /*0030*/ 	.byte	0x02, 0x4c
        /*0032*/ 	.byte	0x01
	.zero		1


	//----- nvinfo : EIATTR_MERCURY_ISA_VERSION
	.align		4
        /*0034*/ 	.byte	0x03, 0x5f
        /*0036*/ 	.short	0x0101


	//----- nvinfo : EIATTR_VRC_CTA_INIT_COUNT
	.align		4
        /*0038*/ 	.byte	0x02, 0x4a
	.zero		1
	.zero		1


	//----- nvinfo : EIATTR_EXIT_INSTR_OFFSETS
	.align		4
        /*003c*/ 	.byte	0x04, 0x1c
        /*003e*/ 	.short	(.L_13 - .L_12)


	//   ....[0]....
.L_12:
        /*0040*/ 	.word	0x00000060


	//   ....[1]....
        /*0044*/ 	.word	0x00000430


	//   ....[2]....
        /*0048*/ 	.word	0x00000550


	//----- nvinfo : EIATTR_CRS_STACK_SIZE
	.align		4
.L_13:
        /*004c*/ 	.byte	0x04, 0x1e
        /*004e*/ 	.short	(.L_15 - .L_14)
.L_14:
        /*0050*/ 	.word	0x00000000


	//----- nvinfo : EIATTR_CBANK_PARAM_SIZE
	.align		4
.L_15:
        /*0054*/ 	.byte	0x03, 0x19
        /*0056*/ 	.short	0x000c


	//----- nvinfo : EIATTR_PARAM_CBANK
	.align		4
        /*0058*/ 	.byte	0x04, 0x0a
        /*005a*/ 	.short	(.L_17 - .L_16)
	.align		4
.L_16:
        /*005c*/ 	.word	index@(.nv.constant0._Z16bubbleSortKernelPii)
        /*0060*/ 	.short	0x0380
        /*0062*/ 	.short	0x000c


	//----- nvinfo : EIATTR_SW_WAR
	.align		4
.L_17:
        /*0064*/ 	.byte	0x04, 0x36
        /*0066*/ 	.short	(.L_19 - .L_18)
.L_18:
        /*0068*/ 	.word	0x00000008
.L_19:


//--------------------- .nv.callgraph             --------------------------
	.section	.nv.callgraph,"",@"SHT_CUDA_CALLGRAPH"
	.align	4
	.sectionentsize	8
	.align		4
        /*0000*/ 	.word	0x00000000
	.align		4
        /*0004*/ 	.word	0xffffffff
	.align		4
        /*0008*/ 	.word	0x00000000
	.align		4
        /*000c*/ 	.word	0xfffffffe
	.align		4
        /*0010*/ 	.word	0x00000000
	.align		4
        /*0014*/ 	.word	0xfffffffd
	.align		4
        /*0018*/ 	.word	0x00000000
	.align		4
        /*001c*/ 	.word	0xfffffffc


//--------------------- .text._Z16bubbleSortKernelPii --------------------------
	.section	.text._Z16bubbleSortKernelPii,"ax",@progbits
	.align	128
        .global         _Z16bubbleSortKernelPii
        .type           _Z16bubbleSortKernelPii,@function
        .size           _Z16bubbleSortKernelPii,(.L_x_14 - _Z16bubbleSortKernelPii)
        .other          _Z16bubbleSortKernelPii,@"STO_CUDA_ENTRY STV_DEFAULT"
_Z16bubbleSortKernelPii:
.text._Z16bubbleSortKernelPii:
[----:B------:R-:W-:Y:S08]  /*0000*/  LDC R1, c[0x0][0x37c] ;  /* 0x0000df00ff017b82 */ /* 0x000ff00000000800 */
[----:B------:R-:W0:Y:S01]  /*0010*/  LDC R0, c[0x0][0x388] ;  /* 0x0000e200ff007b82 */ /* 0x000e220000000800 */
[----:B------:R-:W1:Y:S07]  /*0020*/  S2R R5, SR_TID.X ;  /* 0x0000000000057919 */ /* 0x000e6e0000002100 */
[----:B------:R-:W2:Y:S08]  /*0030*/  LDC R6, c[0x0][0x360] ;  /* 0x0000d800ff067b82 */ /* 0x000eb00000000800 */
[----:B------:R-:W3:Y:S01]  /*0040*/  S2UR UR6, SR_CTAID.X ;  /* 0x00000000000679c3 */ /* 0x000ee20000002500 */
[----:B0-----:R-:W-:-:S13]  /*0050*/  ISETP.GE.AND P0, PT, R0, 0x2, PT ;  /* 0x000000020000780c */ /* 0x001fda0003f06270 */
[----:B-123--:R-:W-:Y:S05]  /*0060*/  @!P0 EXIT ;  /* 0x000000000000894d */ /* 0x00efea0003800000 */
[----:B------:R-:W0:Y:S01]  /*0070*/  LDC.64 R2, c[0x0][0x380] ;  /* 0x0000e000ff027b82 */ /* 0x000e220000000a00 */
[C---:B------:R-:W-:Y:S01]  /*0080*/  VIADD R4, R0.reuse, 0xfffffffe ;  /* 0xfffffffe00047836 */ /* 0x040fe20000000000 */
[----:B------:R-:W1:Y:S01]  /*0090*/  LDCU.64 UR4, c[0x0][0x358] ;  /* 0x00006b00ff0477ac */ /* 0x000e620008000a00 */
[----:B------:R-:W-:Y:S02]  /*00a0*/  VIADD R0, R0, 0xffffffff ;  /* 0xffffffff00007836 */ /* 0x000fe40000000000 */
[----:B------:R-:W-:Y:S01]  /*00b0*/  IMAD R5, R6, UR6, R5 ;  /* 0x0000000606057c24 */ /* 0x000fe2000f8e0205 */
[----:B------:R-:W-:Y:S01]  /*00c0*/  ISETP.GE.U32.AND P0, PT, R4, 0x3, PT ;  /* 0x000000030400780c */ /* 0x000fe20003f06070 */
[----:B------:R-:W-:Y:S01]  /*00d0*/  IMAD.MOV.U32 R7, RZ, RZ, RZ ;  /* 0x000000ffff077224 */ /* 0x000fe200078e00ff */
[----:B------:R-:W-:Y:S01]  /*00e0*/  LOP3.LUT R6, R0, 0x3, RZ, 0xc0, !PT ;  /* 0x0000000300067812 */ /* 0x000fe200078ec0ff */
[----:B0-----:R-:W-:-:S10]  /*00f0*/  IMAD.WIDE R2, R5, 0x4, R2 ;  /* 0x0000000405027825 */ /* 0x001fd400078e0202 */
[----:B-1----:R-:W-:Y:S05]  /*0100*/  @!P0 BRA `(.L_x_0) ;  /* 0x0000000000c48947 */ /* 0x002fea0003800000 */
[----:B------:R-:W-:-:S05]  /*0110*/  LOP3.LUT R7, R0, 0xfffffffc, RZ, 0xc0, !PT ;  /* 0xfffffffc00077812 */ /* 0x000fca00078ec0ff */
[----:B------:R-:W-:-:S07]  /*0120*/  IMAD.MOV R10, RZ, RZ, -R7 ;  /* 0x000000ffff0a7224 */ /* 0x000fce00078e0a07 */
.L_x_9:
[C---:B0-----:R-:W-:Y:S01]  /*0130*/  VIADD R0, R4.reuse, 0x1 ;  /* 0x0000000104007836 */ /* 0x041fe20000000000 */
[----:B------:R-:W-:Y:S01]  /*0140*/  BSSY.RECONVERGENT B0, `(.L_x_1) ;  /* 0x000000b000007945 */ /* 0x000fe20003800200 */
[----:B------:R-:W-:Y:S01]  /*0150*/  VIADD R8, R4, 0xffffffff ;  /* 0xffffffff04087836 */ /* 0x000fe20000000000 */
[C---:B------:R-:W-:Y:S02]  /*0160*/  ISETP.GE.AND P0, PT, R5.reuse, R4, PT ;  /* 0x000000040500720c */ /* 0x040fe40003f06270 */
[C---:B------:R-:W-:Y:S02]  /*0170*/  ISETP.GE.AND P2, PT, R5.reuse, R0, PT ;  /* 0x000000000500720c */ /* 0x040fe40003f46270 */
[----:B------:R-:W-:-:S11]  /*0180*/  ISETP.GE.AND P1, PT, R5, R8, PT ;  /* 0x000000080500720c */ /* 0x000fd60003f26270 */
[----:B------:R-:W-:Y:S05]  /*0190*/  @P2 BRA `(.L_x_2) ;  /* 0x0000000000142947 */ /* 0x000fea0003800000 */
[----:B------:R-:W2:Y:S04]  /*01a0*/  LDG.E R9, desc[UR4][R2.64] ;  /* 0x0000000402097981 */ /* 0x000ea8000c1e1900 */
[----:B------:R-:W2:Y:S02]  /*01b0*/  LDG.E R0, desc[UR4][R2.64+0x4] ;  /* 0x0000040402007981 */ /* 0x000ea4000c1e1900 */
[----:B--2---:R-:W-:-:S13]  /*01c0*/  ISETP.GT.AND P2, PT, R9, R0, PT ;  /* 0x000000000900720c */ /* 0x004fda0003f44270 */
[----:B------:R0:W-:Y:S04]  /*01d0*/  @P2 STG.E desc[UR4][R2.64], R0 ;  /* 0x0000000002002986 */ /* 0x0001e8000c101904 */
[----:B------:R0:W-:Y:S02]  /*01e0*/  @P2 STG.E desc[UR4][R2.64+0x4], R9 ;  /* 0x0000040902002986 */ /* 0x0001e4000c101904 */
.L_x_2:
[----:B------:R-:W-:Y:S05]  /*01f0*/  BSYNC.RECONVERGENT B0 ;  /* 0x0000000000007941 */ /* 0x000fea0003800200 */
.L_x_1:
[----:B------:R-:W-:Y:S06]  /*0200*/  BAR.SYNC.DEFER_BLOCKING 0x0 ;  /* 0x0000000000007b1d */ /* 0x000fec0000010000 */
[----:B------:R-:W-:Y:S04]  /*0210*/  BSSY.RECONVERGENT B0, `(.L_x_3) ;  /* 0x0000007000007945 */ /* 0x000fe80003800200 */
[----:B------:R-:W-:Y:S05]  /*0220*/  @P0 BRA `(.L_x_4) ;  /* 0x0000000000140947 */ /* 0x000fea0003800000 */
[----:B0-----:R-:W2:Y:S04]  /*0230*/  LDG.E R9, desc[UR4][R2.64] ;  /* 0x0000000402097981 */ /* 0x001ea8000c1e1900 */
[----:B------:R-:W2:Y:S02]  /*0240*/  LDG.E R0, desc[UR4][R2.64+0x4] ;  /* 0x0000040402007981 */ /* 0x000ea4000c1e1900 */
[----:B--2---:R-:W-:-:S13]  /*0250*/  ISETP.GT.AND P0, PT, R9, R0, PT ;  /* 0x000000000900720c */ /* 0x004fda0003f04270 */
[----:B------:R1:W-:Y:S04]  /*0260*/  @P0 STG.E desc[UR4][R2.64], R0 ;  /* 0x0000000002000986 */ /* 0x0003e8000c101904 */
[----:B------:R1:W-:Y:S02]  /*0270*/  @P0 STG.E desc[UR4][R2.64+0x4], R9 ;  /* 0x0000040902000986 */ /* 0x0003e4000c101904 */
.L_x_4:
[----:B------:R-:W-:Y:S05]  /*0280*/  BSYNC.RECONVERGENT B0 ;  /* 0x0000000000007941 */ /* 0x000fea0003800200 */
.L_x_3:
[----:B------:R-:W-:Y:S06]  /*0290*/  BAR.SYNC.DEFER_BLOCKING 0x0 ;  /* 0x0000000000007b1d */ /* 0x000fec0000010000 */
[----:B------:R-:W-:Y:S04]  /*02a0*/  BSSY.RECONVERGENT B0, `(.L_x_5) ;  /* 0x0000007000007945 */ /* 0x000fe80003800200 */
[----:B------:R-:W-:Y:S05]  /*02b0*/  @P1 BRA `(.L_x_6) ;  /* 0x0000000000141947 */ /* 0x000fea0003800000 */
[----:B01----:R-:W2:Y:S04]  /*02c0*/  LDG.E R9, desc[UR4][R2.64] ;  /* 0x0000000402097981 */ /* 0x003ea8000c1e1900 */
[----:B------:R-:W2:Y:S02]  /*02d0*/  LDG.E R0, desc[UR4][R2.64+0x4] ;  /* 0x0000040402007981 */ /* 0x000ea4000c1e1900 */
[----:B--2---:R-:W-:-:S13]  /*02e0*/  ISETP.GT.AND P0, PT, R9, R0, PT ;  /* 0x000000000900720c */ /* 0x004fda0003f04270 */
[----:B------:R2:W-:Y:S04]  /*02f0*/  @P0 STG.E desc[UR4][R2.64], R0 ;  /* 0x0000000002000986 */ /* 0x0005e8000c101904 */
[----:B------:R2:W-:Y:S02]  /*0300*/  @P0 STG.E desc[UR4][R2.64+0x4], R9 ;  /* 0x0000040902000986 */ /* 0x0005e4000c101904 */
.L_x_6:
[----:B------:R-:W-:Y:S05]  /*0310*/  BSYNC.RECONVERGENT B0 ;  /* 0x0000000000007941 */ /* 0x000fea0003800200 */
.L_x_5:
[----:B012---:R-:W-:Y:S01]  /*0320*/  VIADD R0, R4, 0xfffffffe ;  /* 0xfffffffe04007836 */ /* 0x007fe20000000000 */
[----:B------:R-:W-:Y:S01]  /*0330*/  BAR.SYNC.DEFER_BLOCKING 0x0 ;  /* 0x0000000000007b1d */ /* 0x000fe20000010000 */
[----:B------:R-:W-:-:S03]  /*0340*/  VIADD R10, R10, 0x4 ;  /* 0x000000040a0a7836 */ /* 0x000fc60000000000 */
[----:B------:R-:W-:Y:S02]  /*0350*/  ISETP.GE.AND P0, PT, R5, R0, PT ;  /* 0x000000000500720c */ /* 0x000fe40003f06270 */
[----:B------:R-:W-:Y:S01]  /*0360*/  BSSY.RECONVERGENT B0, `(.L_x_7) ;  /* 0x0000008000007945 */ /* 0x000fe20003800200 */
[----:B------:R-:W-:-:S10]  /*0370*/  ISETP.NE.AND P1, PT, R10, RZ, PT ;  /* 0x000000ff0a00720c */ /* 0x000fd40003f25270 */
[----:B------:R-:W-:Y:S05]  /*0380*/  @P0 BRA `(.L_x_8) ;  /* 0x0000000000140947 */ /* 0x000fea0003800000 */
[----:B------:R-:W2:Y:S04]  /*0390*/  LDG.E R9, desc[UR4][R2.64] ;  /* 0x0000000402097981 */ /* 0x000ea8000c1e1900 */
[----:B------:R-:W2:Y:S02]  /*03a0*/  LDG.E R0, desc[UR4][R2.64+0x4] ;  /* 0x0000040402007981 */ /* 0x000ea4000c1e1900 */
[----:B--2---:R-:W-:-:S13]  /*03b0*/  ISETP.GT.AND P0, PT, R9, R0, PT ;  /* 0x000000000900720c */ /* 0x004fda0003f04270 */
[----:B------:R0:W-:Y:S04]  /*03c0*/  @P0 STG.E desc[UR4][R2.64], R0 ;  /* 0x0000000002000986 */ /* 0x0001e8000c101904 */
[----:B------:R0:W-:Y:S02]  /*03d0*/  @P0 STG.E desc[UR4][R2.64+0x4], R9 ;  /* 0x0000040902000986 */ /* 0x0001e4000c101904 */
.L_x_8:
[----:B------:R-:W-:Y:S05]  /*03e0*/  BSYNC.RECONVERGENT B0 ;  /* 0x0000000000007941 */ /* 0x000fea0003800200 */
.L_x_7:
[----:B------:R-:W-:Y:S01]  /*03f0*/  BAR.SYNC.DEFER_BLOCKING 0x0 ;  /* 0x0000000000007b1d */ /* 0x000fe20000010000 */
[----:B------:R-:W-:-:S05]  /*0400*/  VIADD R4, R4, 0xfffffffc ;  /* 0xfffffffc04047836 */ /* 0x000fca0000000000 */
[----:B------:R-:W-:Y:S05]  /*0410*/  @P1 BRA `(.L_x_9) ;  /* 0xfffffffc00441947 */ /* 0x000fea000383ffff */
.L_x_0:
[----:B------:R-:W-:-:S13]  /*0420*/  ISETP.NE.AND P0, PT, R6, RZ, PT ;  /* 0x000000ff0600720c */ /* 0x000fda0003f05270 */
[----:B------:R-:W-:Y:S05]  /*0430*/  @!P0 EXIT ;  /* 0x000000000000894d */ /* 0x000fea0003800000 */
[----:B------:R-:W0:Y:S01]  /*0440*/  LDCU UR6, c[0x0][0x388] ;  /* 0x00007100ff0677ac */ /* 0x000e220008000800 */
[----:B------:R-:W-:Y:S01]  /*0450*/  IMAD.MOV R6, RZ, RZ, -R6 ;  /* 0x000000ffff067224 */ /* 0x000fe200078e0a06 */
[----:B0-----:R-:W-:-:S07]  /*0460*/  IADD3 R0, PT, PT, -R7, UR6, RZ ;  /* 0x0000000607007c10 */ /* 0x001fce000fffe1ff */
.L_x_12:
[----:B------:R-:W-:Y:S01]  /*0470*/  VIADD R0, R0, 0xffffffff ;  /* 0xffffffff00007836 */ /* 0x000fe20000000000 */
[----:B------:R-:W-:Y:S04]  /*0480*/  BSSY.RECONVERGENT B0, `(.L_x_10) ;  /* 0x0000008000007945 */ /* 0x000fe80003800200 */
[----:B------:R-:W-:-:S13]  /*0490*/  ISETP.GE.AND P0, PT, R5, R0, PT ;  /* 0x000000000500720c */ /* 0x000fda0003f06270 */
[----:B0-----:R-:W-:Y:S05]  /*04a0*/  @P0 BRA `(.L_x_11) ;  /* 0x0000000000140947 */ /* 0x001fea0003800000 */
[----:B------:R-:W2:Y:S04]  /*04b0*/  LDG.E R7, desc[UR4][R2.64] ;  /* 0x0000000402077981 */ /* 0x000ea8000c1e1900 */
[----:B------:R-:W2:Y:S02]  /*04c0*/  LDG.E R4, desc[UR4][R2.64+0x4] ;  /* 0x0000040402047981 */ /* 0x000ea4000c1e1900 */
[----:B--2---:R-:W-:-:S13]  /*04d0*/  ISETP.GT.AND P0, PT, R7, R4, PT ;  /* 0x000000040700720c */ /* 0x004fda0003f04270 */
[----:B------:R0:W-:Y:S04]  /*04e0*/  @P0 STG.E desc[UR4][R2.64], R4 ;  /* 0x0000000402000986 */ /* 0x0001e8000c101904 */
[----:B------:R0:W-:Y:S02]  /*04f0*/  @P0 STG.E desc[UR4][R2.64+0x4], R7 ;  /* 0x0000040702000986 */ /* 0x0001e4000c101904 */
.L_x_11:
[----:B------:R-:W-:Y:S05]  /*0500*/  BSYNC.RECONVERGENT B0 ;  /* 0x0000000000007941 */ /* 0x000fea0003800200 */
.L_x_10:
[----:B------:R-:W-:Y:S01]  /*0510*/  VIADD R6, R6, 0x1 ;  /* 0x0000000106067836 */ /* 0x000fe20000000000 */
[----:B------:R-:W-:Y:S04]  /*0520*/  BAR.SYNC.DEFER_BLOCKING 0x0 ;  /* 0x0000000000007b1d */ /* 0x000fe80000010000 */
[----:B------:R-:W-:-:S13]  /*0530*/  ISETP.NE.AND P0, PT, R6, RZ, PT ;  /* 0x000000ff0600720c */ /* 0x000fda0003f05270 */
[----:B------:R-:W-:Y:S05]  /*0540*/  @P0 BRA `(.L_x_12) ;  /* 0xfffffffc00c80947 */ /* 0x000fea000383ffff */
[----:B------:R-:W-:Y:S05]  /*0550*/  EXIT ;  /* 0x000000000000794d */ /* 0x000fea0003800000 */
.L_x_13:
[----:B------:R-:W-:-:S00]  /*0560*/  BRA `(.L_x_13) ;  /* 0xfffffffc00fc7947 */ /* 0x000fc0000383ffff */
[----:B------:R-:W-:-:S00]  /*0570*/  NOP ;  /* 0x0000000000007918 */ /* 0x000fc00000000000 */
        /* <DEDUP_REMOVED lines=8> */
.L_x_14:


//--------------------- .nv.shared.reserved.0     --------------------------
	.section	.nv.shared.reserved.0,"aw",@nobits
	.weak		__nv_reservedSMEM_offset_0_alias
	.size		__nv_reservedSMEM_offset_0_alias, 0, 64
	.other		__nv_reservedSMEM_offset_0_alias,@"STO_CUDA_RESERVED_SHARED STV_DEFAULT"
__nv_reservedSMEM_offset_0_alias:
	.zero		0
	.zero		64


//--------------------- .nv.constant0._Z16bubbleSortKernelPii --------------------------
	.section	.nv.constant0._Z16bubbleSortKernelPii,"a",@progbits
	.sectionflags	@""
	.align	4
.nv.constant0._Z16bubbleSortKernelPii:
	.zero		908


//--------------------- SYMBOLS --------------------------

	.type		.nv.reservedSmem.offset0,@object
	.size		.nv.reservedSmem.offset0,0x4
